//
// Generated by NVIDIA NVVM Compiler
//
// Compiler Build ID: CL-36424714
// Cuda compilation tools, release 13.0, V13.0.88
// Based on NVVM 20.0.0
//

.version 9.0
.target sm_100
.address_size 64

	// .globl	_Z7add_gpuPiS_S_

.visible .entry _Z7add_gpuPiS_S_(
	.param .u64 .ptr .align 1 _Z7add_gpuPiS_S__param_0,
	.param .u64 .ptr .align 1 _Z7add_gpuPiS_S__param_1,
	.param .u64 .ptr .align 1 _Z7add_gpuPiS_S__param_2
)
{
	.reg .pred 	%p<2>;
	.reg .b32 	%r<5>;
	.reg .b64 	%rd<11>;

	ld.param.u64 	%rd1, [_Z7add_gpuPiS_S__param_0];
	ld.param.u64 	%rd2, [_Z7add_gpuPiS_S__param_1];
	ld.param.u64 	%rd3, [_Z7add_gpuPiS_S__param_2];
	mov.u32 	%r1, %ctaid.x;
	setp.gt.u32 	%p1, %r1, 9;
	@%p1 bra 	$L__BB0_2;
	cvta.to.global.u64 	%rd4, %rd1;
	cvta.to.global.u64 	%rd5, %rd2;
	cvta.to.global.u64 	%rd6, %rd3;
	mul.wide.u32 	%rd7, %r1, 4;
	add.s64 	%rd8, %rd4, %rd7;
	ld.global.u32 	%r2, [%rd8];
	add.s64 	%rd9, %rd5, %rd7;
	ld.global.u32 	%r3, [%rd9];
	add.s32 	%r4, %r3, %r2;
	add.s64 	%rd10, %rd6, %rd7;
	st.global.u32 	[%rd10], %r4;
$L__BB0_2:
	ret;

}


// ===== COMPILED SASS (sm_100) =====

	.target	sm_100

	.elftype	@"ET_EXEC"


//--------------------- .note.nv.tkinfo           --------------------------
	.section	.note.nv.tkinfo,"",@"SHT_NOTE"
	.sectionflags	@"SHF_NOTE_NV_TKINFO"
	.tkinfo
        /*0018*/ 	.word	0x00000002
        /*0030*/ 	.string	""
        /*0030*/ 	.string	"ptxas"
        /*0030*/ 	.string	"Cuda compilation tools, release 13.0, V13.0.88"
        /*0030*/ 	.string	"Build cuda_13.0.r13.0/compiler.36424714_0"
        /*0030*/ 	.string	"-arch sm_100 -m 64 "



//--------------------- .note.nv.cuinfo           --------------------------
	.section	.note.nv.cuinfo,"",@"SHT_NOTE"
	.sectionflags	@"SHF_NOTE_NV_CUINFO"
        /*0018*/ 	.short	0x0002
        /*001a*/ 	.short	0x0064
        /*001c*/ 	.short	0x0082
	.zero		2


//--------------------- .nv.info                  --------------------------
	.section	.nv.info,"",@"SHT_CUDA_INFO"
	.align	4


	//----- nvinfo : EIATTR_REGCOUNT
	.align		4
        /*0000*/ 	.byte	0x04, 0x2f
        /*0002*/ 	.short	(.L_1 - .L_0)
	.align		4
.L_0:
        /*0004*/ 	.word	index@(_Z7add_gpuPiS_S_)
        /*0008*/ 	.word	0x0000000c


	//----- nvinfo : EIATTR_FRAME_SIZE
	.align		4
.L_1:
        /*000c*/ 	.byte	0x04, 0x11
        /*000e*/ 	.short	(.L_3 - .L_2)
	.align		4
.L_2:
        /*0010*/ 	.word	index@(_Z7add_gpuPiS_S_)
        /*0014*/ 	.word	0x00000000


	//----- nvinfo : EIATTR_MIN_STACK_SIZE
	.align		4
.L_3:
        /*0018*/ 	.byte	0x04, 0x12
        /*001a*/ 	.short	(.L_5 - .L_4)
	.align		4
.L_4:
        /*001c*/ 	.word	index@(_Z7add_gpuPiS_S_)
        /*0020*/ 	.word	0x00000000
.L_5:


//--------------------- .nv.compat                --------------------------
	.section	.nv.compat,"",@"SHT_CUDA_COMPAT_INFO"
	.align	4
        /*0000*/ 	.byte	0x02, 0x09, 0x00, 0x00, 0x02, 0x02, 0x01, 0x00, 0x02, 0x05, 0x05, 0x00, 0x03, 0x07, 0x01, 0x01
        /*0010*/ 	.byte	0x02, 0x03, 0x00, 0x00, 0x02, 0x06, 0x01, 0x00, 0x04, 0x0b, 0x08, 0x00, 0x09, 0x00, 0x00, 0x00
        /*0020*/ 	.byte	0x00, 0x00, 0x00, 0x00


//--------------------- .nv.info._Z7add_gpuPiS_S_ --------------------------
	.section	.nv.info._Z7add_gpuPiS_S_,"",@"SHT_CUDA_INFO"
	.sectionflags	@""
	.align	4


	//----- nvinfo : EIATTR_CUDA_API_VERSION
	.align		4
        /*0000*/ 	.byte	0x04, 0x37
        /*0002*/ 	.short	(.L_7 - .L_6)
.L_6:
        /*0004*/ 	.word	0x00000082


	//----- nvinfo : EIATTR_KPARAM_INFO
	.align		4
.L_7:
        /*0008*/ 	.byte	0x04, 0x17
        /*000a*/ 	.short	(.L_9 - .L_8)
.L_8:
        /*000c*/ 	.word	0x00000000
        /*0010*/ 	.short	0x0002
        /*0012*/ 	.short	0x0010
        /*0014*/ 	.byte	0x00, 0xf5, 0x21, 0x00


	//----- nvinfo : EIATTR_KPARAM_INFO
	.align		4
.L_9:
        /*0018*/ 	.byte	0x04, 0x17
        /*001a*/ 	.short	(.L_11 - .L_10)
.L_10:
        /*001c*/ 	.word	0x00000000
        /*0020*/ 	.short	0x0001
        /*0022*/ 	.short	0x0008
        /*0024*/ 	.byte	0x00, 0xf5, 0x21, 0x00


	//----- nvinfo : EIATTR_KPARAM_INFO
	.align		4
.L_11:
        /*0028*/ 	.byte	0x04, 0x17
        /*002a*/ 	.short	(.L_13 - .L_12)
.L_12:
        /*002c*/ 	.word	0x00000000
        /*0030*/ 	.short	0x0000
        /*0032*/ 	.short	0x0000
        /*0034*/ 	.byte	0x00, 0xf5, 0x21, 0x00


	//----- nvinfo : EIATTR_SPARSE_MMA_MASK
	.align		4
.L_13:
        /*0038*/ 	.byte	0x03, 0x50
        /*003a*/ 	.short	0x0000


	//----- nvinfo : EIATTR_MAXREG_COUNT
	.align		4
        /*003c*/ 	.byte	0x03, 0x1b
        /*003e*/ 	.short	0x00ff


	//----- nvinfo : EIATTR_MERCURY_ISA_VERSION
	.align		4
        /*0040*/ 	.byte	0x03, 0x5f
        /*0042*/ 	.short	0x0101


	//----- nvinfo : EIATTR_VRC_CTA_INIT_COUNT
	.align		4
        /*0044*/ 	.byte	0x02, 0x4a
	.zero		1
	.zero		1


	//----- nvinfo : EIATTR_EXIT_INSTR_OFFSETS
	.align		4
        /*0048*/ 	.byte	0x04, 0x1c
        /*004a*/ 	.short	(.L_15 - .L_14)


	//   ....[0]....
.L_14:
        /*004c*/ 	.word	0x00000030


	//   ....[1]....
        /*0050*/ 	.word	0x000000f0


	//----- nvinfo : EIATTR_CBANK_PARAM_SIZE
	.align		4
.L_15:
        /*0054*/ 	.byte	0x03, 0x19
        /*0056*/ 	.short	0x0018


	//----- nvinfo : EIATTR_PARAM_CBANK
	.align		4
        /*0058*/ 	.byte	0x04, 0x0a
        /*005a*/ 	.short	(.L_17 - .L_16)
	.align		4
.L_16:
        /*005c*/ 	.word	index@(.nv.constant0._Z7add_gpuPiS_S_)
        /*0060*/ 	.short	0x0380
        /*0062*/ 	.short	0x0018


	//----- nvinfo : EIATTR_SW_WAR
	.align		4
.L_17:
        /*0064*/ 	.byte	0x04, 0x36
        /*0066*/ 	.short	(.L_19 - .L_18)
.L_18:
        /*0068*/ 	.word	0x00000008
.L_19:


//--------------------- .nv.callgraph             --------------------------
	.section	.nv.callgraph,"",@"SHT_CUDA_CALLGRAPH"
	.align	4
	.sectionentsize	8
	.align		4
        /*0000*/ 	.word	0x00000000
	.align		4
        /*0004*/ 	.word	0xffffffff
	.align		4
        /*0008*/ 	.word	0x00000000
	.align		4
        /*000c*/ 	.word	0xfffffffe
	.align		4
        /*0010*/ 	.word	0x00000000
	.align		4
        /*0014*/ 	.word	0xfffffffd
	.align		4
        /*0018*/ 	.word	0x00000000
	.align		4
        /*001c*/ 	.word	0xfffffffc


//--------------------- .text._Z7add_gpuPiS_S_    --------------------------
	.section	.text._Z7add_gpuPiS_S_,"ax",@progbits
	.align	128
        .global         _Z7add_gpuPiS_S_
        .type           _Z7add_gpuPiS_S_,@function
        .size           _Z7add_gpuPiS_S_,(.L_x_1 - _Z7add_gpuPiS_S_)
        .other          _Z7add_gpuPiS_S_,@"STO_CUDA_ENTRY STV_DEFAULT"
_Z7add_gpuPiS_S_:
.text._Z7add_gpuPiS_S_:
[----:B------:R-:W-:Y:S01]  /*0000*/  LDC R1, c[0x0][0x37c] ;  /* 0x0000df00ff017b82 */ /* 0x000fe20000000800 */
[----:B------:R-:W0:Y:S02]  /*0010*/  S2R R9, SR_CTAID.X ;  /* 0x0000000000097919 */ /* 0x000e240000002500 */
[----:B0-----:R-:W-:-:S13]  /*0020*/  ISETP.GT.U32.AND P0, PT, R9, 0x9, PT ;  /* 0x000000090900780c */ /* 0x001fda0003f04070 */
[----:B------:R-:W-:Y:S05]  /*0030*/  @P0 EXIT ;  /* 0x000000000000094d */ /* 0x000fea0003800000 */
[----:B------:R-:W0:Y:S01]  /*0040*/  LDC.64 R2, c[0x0][0x380] ;  /* 0x0000e000ff027b82 */ /* 0x000e220000000a00 */
[----:B------:R-:W1:Y:S07]  /*0050*/  LDCU.64 UR4, c[0x0][0x358] ;  /* 0x00006b00ff0477ac */ /* 0x000e6e0008000a00 */
[----:B------:R-:W2:Y:S08]  /*0060*/  LDC.64 R4, c[0x0][0x388] ;  /* 0x0000e200ff047b82 */ /* 0x000eb00000000a00 */
[----:B------:R-:W3:Y:S01]  /*0070*/  LDC.64 R6, c[0x0][0x390] ;  /* 0x0000e400ff067b82 */ /* 0x000ee20000000a00 */
[----:B0-----:R-:W-:-:S06]  /*0080*/  IMAD.WIDE.U32 R2, R9, 0x4, R2 ;  /* 0x0000000409027825 */ /* 0x001fcc00078e0002 */
[----:B-1----:R-:W4:Y:S01]  /*0090*/  LDG.E R2, desc[UR4][R2.64] ;  /* 0x0000000402027981 */ /* 0x002f22000c1e1900 */
[----:B--2---:R-:W-:-:S06]  /*00a0*/  IMAD.WIDE.U32 R4, R9, 0x4, R4 ;  /* 0x0000000409047825 */ /* 0x004fcc00078e0004 */
[----:B------:R-:W4:Y:S01]  /*00b0*/  LDG.E R5, desc[UR4][R4.64] ;  /* 0x0000000404057981 */ /* 0x000f22000c1e1900 */
[----:B---3--:R-:W-:Y:S01]  /*00c0*/  IMAD.WIDE.U32 R6, R9, 0x4, R6 ;  /* 0x0000000409067825 */ /* 0x008fe200078e0006 */
[----:B----4-:R-:W-:-:S05]  /*00d0*/  IADD3 R9, PT, PT, R2, R5, RZ ;  /* 0x0000000502097210 */ /* 0x010fca0007ffe0ff */
[----:B------:R-:W-:Y:S01]  /*00e0*/  STG.E desc[UR4][R6.64], R9 ;  /* 0x0000000906007986 */ /* 0x000fe2000c101904 */
[----:B------:R-:W-:Y:S05]  /*00f0*/  EXIT ;  /* 0x000000000000794d */ /* 0x000fea0003800000 */
.L_x_0:
[----:B------:R-:W-:-:S00]  /*0100*/  BRA `(.L_x_0) ;  /* 0xfffffffc00fc7947 */ /* 0x000fc0000383ffff */
[----:B------:R-:W-:-:S00]  /*0110*/  NOP ;  /* 0x0000000000007918 */ /* 0x000fc00000000000 */
        /* <DEDUP_REMOVED lines=14> */
.L_x_1:


//--------------------- .nv.shared.reserved.0     --------------------------
	.section	.nv.shared.reserved.0,"aw",@nobits
	.weak		__nv_reservedSMEM_offset_0_alias
	.size		__nv_reservedSMEM_offset_0_alias, 0, 64
	.other		__nv_reservedSMEM_offset_0_alias,@"STO_CUDA_RESERVED_SHARED STV_DEFAULT"
__nv_reservedSMEM_offset_0_alias:
	.zero		0
	.zero		64


//--------------------- .nv.constant0._Z7add_gpuPiS_S_ --------------------------
	.section	.nv.constant0._Z7add_gpuPiS_S_,"a",@progbits
	.sectionflags	@""
	.align	4
.nv.constant0._Z7add_gpuPiS_S_:
	.zero		920


//--------------------- SYMBOLS --------------------------

	.type		.nv.reservedSmem.offset0,@object
	.size		.nv.reservedSmem.offset0,0x4
